//
// Generated by NVIDIA NVVM Compiler
//
// Compiler Build ID: CL-36424714
// Cuda compilation tools, release 13.0, V13.0.88
// Based on NVVM 20.0.0
//

.version 9.0
.target sm_100
.address_size 64

	// .globl	_Z10alloutputsPi
.extern .func  (.param .b32 func_retval0) vprintf
(
	.param .b64 vprintf_param_0,
	.param .b64 vprintf_param_1
)
;
.global .align 1 .b8 $str[4] = {37, 100, 10};

.visible .entry _Z10alloutputsPi(
	.param .u64 .ptr .align 1 _Z10alloutputsPi_param_0
)
{
	.local .align 8 .b8 	__local_depot0[8];
	.reg .b64 	%SP;
	.reg .b64 	%SPL;
	.reg .pred 	%p<2>;
	.reg .b32 	%r<5>;
	.reg .b64 	%rd<7>;

	mov.u64 	%SPL, __local_depot0;
	cvta.local.u64 	%SP, %SPL;
	ld.param.u64 	%rd1, [_Z10alloutputsPi_param_0];
	cvta.to.global.u64 	%rd2, %rd1;
	atom.global.add.u32 	%r1, [%rd2], 1;
	ld.global.u32 	%r2, [%rd2];
	setp.gt.s32 	%p1, %r2, 10;
	@%p1 bra 	$L__BB0_2;
	add.u64 	%rd3, %SP, 0;
	add.u64 	%rd4, %SPL, 0;
	st.local.u32 	[%rd4], %r1;
	mov.u64 	%rd5, $str;
	cvta.global.u64 	%rd6, %rd5;
	{ // callseq 0, 0
	.param .b64 param0;
	st.param.b64 	[param0], %rd6;
	.param .b64 param1;
	st.param.b64 	[param1], %rd3;
	.param .b32 retval0;
	call.uni (retval0), 
	vprintf, 
	(
	param0, 
	param1
	);
	ld.param.b32 	%r3, [retval0];
	} // callseq 0
$L__BB0_2:
	ret;

}


// ===== COMPILED SASS (sm_100) =====

	.target	sm_100

	.elftype	@"ET_EXEC"


//--------------------- .note.nv.tkinfo           --------------------------
	.section	.note.nv.tkinfo,"",@"SHT_NOTE"
	.sectionflags	@"SHF_NOTE_NV_TKINFO"
	.tkinfo
        /*0018*/ 	.word	0x00000002
        /*0030*/ 	.string	""
        /*0030*/ 	.string	"ptxas"
        /*0030*/ 	.string	"Cuda compilation tools, release 13.0, V13.0.88"
        /*0030*/ 	.string	"Build cuda_13.0.r13.0/compiler.36424714_0"
        /*0030*/ 	.string	"-arch sm_100 -m 64 "



//--------------------- .note.nv.cuinfo           --------------------------
	.section	.note.nv.cuinfo,"",@"SHT_NOTE"
	.sectionflags	@"SHF_NOTE_NV_CUINFO"
        /*0018*/ 	.short	0x0002
        /*001a*/ 	.short	0x0064
        /*001c*/ 	.short	0x0082
	.zero		2


//--------------------- .nv.info                  --------------------------
	.section	.nv.info,"",@"SHT_CUDA_INFO"
	.align	4


	//----- nvinfo : EIATTR_REGCOUNT
	.align		4
        /*0000*/ 	.byte	0x04, 0x2f
        /*0002*/ 	.short	(.L_2 - .L_1)
	.align		4
.L_1:
        /*0004*/ 	.word	index@(_Z10alloutputsPi)
        /*0008*/ 	.word	0x00000018


	//----- nvinfo : EIATTR_FRAME_SIZE
	.align		4
.L_2:
        /*000c*/ 	.byte	0x04, 0x11
        /*000e*/ 	.short	(.L_4 - .L_3)
	.align		4
.L_3:
        /*0010*/ 	.word	index@(_Z10alloutputsPi)
        /*0014*/ 	.word	0x00000008


	//----- nvinfo : EIATTR_MIN_STACK_SIZE
	.align		4
.L_4:
        /*0018*/ 	.byte	0x04, 0x12
        /*001a*/ 	.short	(.L_6 - .L_5)
	.align		4
.L_5:
        /*001c*/ 	.word	index@(_Z10alloutputsPi)
        /*0020*/ 	.word	0x00000008
.L_6:


//--------------------- .nv.compat                --------------------------
	.section	.nv.compat,"",@"SHT_CUDA_COMPAT_INFO"
	.align	4
        /*0000*/ 	.byte	0x02, 0x09, 0x00, 0x00, 0x02, 0x02, 0x01, 0x00, 0x02, 0x05, 0x05, 0x00, 0x03, 0x07, 0x01, 0x01
        /*0010*/ 	.byte	0x02, 0x03, 0x00, 0x00, 0x02, 0x06, 0x01, 0x00, 0x04, 0x0b, 0x08, 0x00, 0x09, 0x00, 0x00, 0x00
        /*0020*/ 	.byte	0x00, 0x00, 0x00, 0x00


//--------------------- .nv.info._Z10alloutputsPi --------------------------
	.section	.nv.info._Z10alloutputsPi,"",@"SHT_CUDA_INFO"
	.sectionflags	@""
	.align	4


	//----- nvinfo : EIATTR_CUDA_API_VERSION
	.align		4
        /*0000*/ 	.byte	0x04, 0x37
        /*0002*/ 	.short	(.L_8 - .L_7)
.L_7:
        /*0004*/ 	.word	0x00000082


	//----- nvinfo : EIATTR_KPARAM_INFO
	.align		4
.L_8:
        /*0008*/ 	.byte	0x04, 0x17
        /*000a*/ 	.short	(.L_10 - .L_9)
.L_9:
        /*000c*/ 	.word	0x00000000
        /*0010*/ 	.short	0x0000
        /*0012*/ 	.short	0x0000
        /*0014*/ 	.byte	0x00, 0xf5, 0x21, 0x00


	//----- nvinfo : EIATTR_SPARSE_MMA_MASK
	.align		4
.L_10:
        /*0018*/ 	.byte	0x03, 0x50
        /*001a*/ 	.short	0x0000


	//----- nvinfo : EIATTR_MAXREG_COUNT
	.align		4
        /*001c*/ 	.byte	0x03, 0x1b
        /*001e*/ 	.short	0x00ff


	//----- nvinfo : EIATTR_EXTERNS
	.align		4
        /*0020*/ 	.byte	0x04, 0x0f
        /*0022*/ 	.short	(.L_12 - .L_11)


	//   ....[0]....
	.align		4
.L_11:
        /*0024*/ 	.word	index@(vprintf)


	//----- nvinfo : EIATTR_MERCURY_ISA_VERSION
	.align		4
.L_12:
        /*0028*/ 	.byte	0x03, 0x5f
        /*002a*/ 	.short	0x0101


	//----- nvinfo : EIATTR_INT_WARP_WIDE_INSTR_OFFSETS
	.align		4
        /*002c*/ 	.byte	0x04, 0x31
        /*002e*/ 	.short	(.L_14 - .L_13)


	//   ....[0]....
.L_13:
        /*0030*/ 	.word	0x00000020


	//   ....[1]....
        /*0034*/ 	.word	0x00000110


	//----- nvinfo : EIATTR_VRC_CTA_INIT_COUNT
	.align		4
.L_14:
        /*0038*/ 	.byte	0x02, 0x4a
	.zero		1
	.zero		1


	//----- nvinfo : EIATTR_SYSCALL_OFFSETS
	.align		4
        /*003c*/ 	.byte	0x04, 0x46
        /*003e*/ 	.short	(.L_16 - .L_15)


	//   ....[0]....
.L_15:
        /*0040*/ 	.word	0x000001d0


	//----- nvinfo : EIATTR_EXIT_INSTR_OFFSETS
	.align		4
.L_16:
        /*0044*/ 	.byte	0x04, 0x1c
        /*0046*/ 	.short	(.L_18 - .L_17)


	//   ....[0]....
.L_17:
        /*0048*/ 	.word	0x00000140


	//   ....[1]....
        /*004c*/ 	.word	0x000001e0


	//----- nvinfo : EIATTR_CBANK_PARAM_SIZE
	.align		4
.L_18:
        /*0050*/ 	.byte	0x03, 0x19
        /*0052*/ 	.short	0x0008


	//----- nvinfo : EIATTR_PARAM_CBANK
	.align		4
        /*0054*/ 	.byte	0x04, 0x0a
        /*0056*/ 	.short	(.L_20 - .L_19)
	.align		4
.L_19:
        /*0058*/ 	.word	index@(.nv.constant0._Z10alloutputsPi)
        /*005c*/ 	.short	0x0380
        /*005e*/ 	.short	0x0008


	//----- nvinfo : EIATTR_SW_WAR
	.align		4
.L_20:
        /*0060*/ 	.byte	0x04, 0x36
        /*0062*/ 	.short	(.L_22 - .L_21)
.L_21:
        /*0064*/ 	.word	0x00000008
.L_22:


//--------------------- .nv.callgraph             --------------------------
	.section	.nv.callgraph,"",@"SHT_CUDA_CALLGRAPH"
	.align	4
	.sectionentsize	8
	.align		4
        /*0000*/ 	.word	0x00000000
	.align		4
        /*0004*/ 	.word	0xffffffff
	.align		4
        /*0008*/ 	.word	index@(_Z10alloutputsPi)
	.align		4
        /*000c*/ 	.word	index@(vprintf)
	.align		4
        /*0010*/ 	.word	0x00000000
	.align		4
        /*0014*/ 	.word	0xfffffffe
	.align		4
        /*0018*/ 	.word	0x00000000
	.align		4
        /*001c*/ 	.word	0xfffffffd
	.align		4
        /*0020*/ 	.word	0x00000000
	.align		4
        /*0024*/ 	.word	0xfffffffc


//--------------------- .nv.constant4             --------------------------
	.section	.nv.constant4,"a",@progbits
	.align	8
	.align		8
.nv.constant4:
        /*0000*/ 	.dword	vprintf
	.align		8
        /*0008*/ 	.dword	$str


//--------------------- .text._Z10alloutputsPi    --------------------------
	.section	.text._Z10alloutputsPi,"ax",@progbits
	.align	128
        .global         _Z10alloutputsPi
        .type           _Z10alloutputsPi,@function
        .size           _Z10alloutputsPi,(.L_x_2 - _Z10alloutputsPi)
        .other          _Z10alloutputsPi,@"STO_CUDA_ENTRY STV_DEFAULT"
_Z10alloutputsPi:
.text._Z10alloutputsPi:
[----:B------:R-:W0:Y:S01]  /*0000*/  LDC R1, c[0x0][0x37c] ;  /* 0x0000df00ff017b82 */ /* 0x000e220000000800 */
[----:B------:R-:W1:Y:S01]  /*0010*/  S2R R7, SR_LANEID ;  /* 0x0000000000077919 */ /* 0x000e620000000000 */
[----:B------:R-:W-:-:S06]  /*0020*/  VOTEU.ANY UR6, UPT, PT ;  /* 0x0000000000067886 */ /* 0x000fcc00038e0100 */
[----:B------:R-:W2:Y:S01]  /*0030*/  LDC.64 R2, c[0x0][0x380] ;  /* 0x0000e000ff027b82 */ /* 0x000ea20000000a00 */
[----:B------:R-:W1:Y:S01]  /*0040*/  FLO.U32 R4, UR6 ;  /* 0x0000000600047d00 */ /* 0x000e6200080e0000 */
[----:B------:R-:W2:Y:S01]  /*0050*/  LDCU.64 UR4, c[0x0][0x358] ;  /* 0x00006b00ff0477ac */ /* 0x000ea20008000a00 */
[----:B0-----:R-:W-:-:S06]  /*0060*/  VIADD R1, R1, 0xfffffff8 ;  /* 0xfffffff801017836 */ /* 0x001fcc0000000000 */
[----:B------:R-:W2:Y:S01]  /*0070*/  POPC R5, UR6 ;  /* 0x0000000600057d09 */ /* 0x000ea20008000000 */
[----:B-1----:R-:W-:-:S13]  /*0080*/  ISETP.EQ.U32.AND P0, PT, R4, R7, PT ;  /* 0x000000070400720c */ /* 0x002fda0003f02070 */
[----:B--2---:R-:W2:Y:S04]  /*0090*/  @P0 ATOMG.E.ADD.STRONG.GPU PT, R5, desc[UR4][R2.64], R5 ;  /* 0x80000005020509a8 */ /* 0x004ea800081ef104 */
[----:B------:R-:W3:Y:S01]  /*00a0*/  LDG.E R0, desc[UR4][R2.64] ;  /* 0x0000000402007981 */ /* 0x000ee2000c1e1900 */
[----:B------:R-:W0:Y:S01]  /*00b0*/  LDCU UR4, c[0x0][0x2f8] ;  /* 0x00005f00ff0477ac */ /* 0x000e220008000800 */
[----:B------:R-:W1:Y:S01]  /*00c0*/  S2R R6, SR_LTMASK ;  /* 0x0000000000067919 */ /* 0x000e620000003900 */
[----:B------:R-:W4:Y:S01]  /*00d0*/  LDCU UR5, c[0x0][0x2fc] ;  /* 0x00005f80ff0577ac */ /* 0x000f220008000800 */
[----:B-1----:R-:W-:Y:S02]  /*00e0*/  LOP3.LUT R7, R6, UR6, RZ, 0xc0, !PT ;  /* 0x0000000606077c12 */ /* 0x002fe4000f8ec0ff */
[----:B0-----:R-:W-:-:S04]  /*00f0*/  IADD3 R6, P1, PT, R1, UR4, RZ ;  /* 0x0000000401067c10 */ /* 0x001fc8000ff3e0ff */
[----:B------:R-:W0:Y:S01]  /*0100*/  POPC R7, R7 ;  /* 0x0000000700077309 */ /* 0x000e220000000000 */
[----:B--2---:R-:W0:Y:S01]  /*0110*/  SHFL.IDX PT, R4, R5, R4, 0x1f ;  /* 0x00001f0405047589 */ /* 0x004e2200000e0000 */
[----:B---3--:R-:W-:Y:S01]  /*0120*/  ISETP.GT.AND P0, PT, R0, 0xa, PT ;  /* 0x0000000a0000780c */ /* 0x008fe20003f04270 */
[----:B0-----:R-:W-:-:S12]  /*0130*/  IMAD.IADD R0, R4, 0x1, R7 ;  /* 0x0000000104007824 */ /* 0x001fd800078e0207 */
[----:B----4-:R-:W-:Y:S05]  /*0140*/  @P0 EXIT ;  /* 0x000000000000094d */ /* 0x010fea0003800000 */
[----:B------:R-:W-:Y:S01]  /*0150*/  MOV R2, 0x0 ;  /* 0x0000000000027802 */ /* 0x000fe20000000f00 */
[----:B------:R0:W-:Y:S01]  /*0160*/  STL [R1], R0 ;  /* 0x0000000001007387 */ /* 0x0001e20000100800 */
[----:B------:R-:W1:Y:S01]  /*0170*/  LDCU.64 UR6, c[0x4][0x8] ;  /* 0x01000100ff0677ac */ /* 0x000e620008000a00 */
[----:B------:R-:W-:-:S03]  /*0180*/  IMAD.X R7, RZ, RZ, UR5, P1 ;  /* 0x00000005ff077e24 */ /* 0x000fc600088e06ff */
[----:B------:R-:W2:Y:S01]  /*0190*/  LDC.64 R2, c[0x4][R2] ;  /* 0x0100000002027b82 */ /* 0x000ea20000000a00 */
[----:B-1----:R-:W-:Y:S02]  /*01a0*/  IMAD.U32 R4, RZ, RZ, UR6 ;  /* 0x00000006ff047e24 */ /* 0x002fe4000f8e00ff */
[----:B0-----:R-:W-:-:S07]  /*01b0*/  IMAD.U32 R5, RZ, RZ, UR7 ;  /* 0x00000007ff057e24 */ /* 0x001fce000f8e00ff */
[----:B------:R-:W-:-:S07]  /*01c0*/  LEPC R20, `(.L_x_0) ;  /* 0x000000001014794e */ /* 0x000fce0000000000 */
[----:B--2---:R-:W-:Y:S05]  /*01d0*/  CALL.ABS.NOINC R2 ;  /* 0x0000000002007343 */ /* 0x004fea0003c00000 */
.L_x_0:
[----:B------:R-:W-:Y:S05]  /*01e0*/  EXIT ;  /* 0x000000000000794d */ /* 0x000fea0003800000 */
.L_x_1:
[----:B------:R-:W-:-:S00]  /*01f0*/  BRA `(.L_x_1) ;  /* 0xfffffffc00fc7947 */ /* 0x000fc0000383ffff */
[----:B------:R-:W-:-:S00]  /*0200*/  NOP ;  /* 0x0000000000007918 */ /* 0x000fc00000000000 */
[----:B------:R-:W-:-:S00]  /*0210*/  NOP ;  /* 0x0000000000007918 */ /* 0x000fc00000000000 */
[----:B------:R-:W-:-:S00]  /*0220*/  NOP ;  /* 0x0000000000007918 */ /* 0x000fc00000000000 */
[----:B------:R-:W-:-:S00]  /*0230*/  NOP ;  /* 0x0000000000007918 */ /* 0x000fc00000000000 */
[----:B------:R-:W-:-:S00]  /*0240*/  NOP ;  /* 0x0000000000007918 */ /* 0x000fc00000000000 */
[----:B------:R-:W-:-:S00]  /*0250*/  NOP ;  /* 0x0000000000007918 */ /* 0x000fc00000000000 */
[----:B------:R-:W-:-:S00]  /*0260*/  NOP ;  /* 0x0000000000007918 */ /* 0x000fc00000000000 */
[----:B------:R-:W-:-:S00]  /*0270*/  NOP ;  /* 0x0000000000007918 */ /* 0x000fc00000000000 */
.L_x_2:


//--------------------- .nv.global.init           --------------------------
	.section	.nv.global.init,"aw",@progbits
.nv.global.init:
	.type		$str,@object
	.size		$str,(.L_0 - $str)
$str:
        /*0000*/ 	.byte	0x25, 0x64, 0x0a, 0x00
.L_0:


//--------------------- .nv.shared.reserved.0     --------------------------
	.section	.nv.shared.reserved.0,"aw",@nobits
	.weak		__nv_reservedSMEM_offset_0_alias
	.size		__nv_reservedSMEM_offset_0_alias, 0, 64
	.other		__nv_reservedSMEM_offset_0_alias,@"STO_CUDA_RESERVED_SHARED STV_DEFAULT"
__nv_reservedSMEM_offset_0_alias:
	.zero		0
	.zero		64


//--------------------- .nv.constant0._Z10alloutputsPi --------------------------
	.section	.nv.constant0._Z10alloutputsPi,"a",@progbits
	.sectionflags	@""
	.align	4
.nv.constant0._Z10alloutputsPi:
	.zero		904


//--------------------- SYMBOLS --------------------------

	.type		.nv.reservedSmem.offset0,@object
	.size		.nv.reservedSmem.offset0,0x4
	.type		vprintf,@function
